	.headerflags	@"EF_CUDA_TEXMODE_UNIFIED EF_CUDA_64BIT_ADDRESS EF_CUDA_ACCELERATORS EF_CUDA_SM90 EF_CUDA_VIRTUAL_SM(EF_CUDA_SM90)"
	.elftype	@"ET_EXEC"


//--------------------- .nv.info                  --------------------------
	.section	.nv.info,"",@"SHT_CUDA_INFO"
	.align	4


	//----- nvinfo : EIATTR_REGCOUNT
	.align		4
        /*0000*/ 	.byte	0x04, 0x2f
        /*0002*/ 	.short	(.L_1 - .L_0)
	.align		4
.L_0:
        /*0004*/ 	.word	index@(triton_poi_fused_add_clone_0)
        /*0008*/ 	.word	0x00000010


	//----- nvinfo : EIATTR_MIN_STACK_SIZE
	.align		4
.L_1:
        /*000c*/ 	.byte	0x04, 0x12
        /*000e*/ 	.short	(.L_3 - .L_2)
	.align		4
.L_2:
        /*0010*/ 	.word	index@(triton_poi_fused_add_clone_0)
        /*0014*/ 	.word	0x00000000


	//----- nvinfo : EIATTR_FRAME_SIZE
	.align		4
.L_3:
        /*0018*/ 	.byte	0x04, 0x11
        /*001a*/ 	.short	(.L_5 - .L_4)
	.align		4
.L_4:
        /*001c*/ 	.word	index@(triton_poi_fused_add_clone_0)
        /*0020*/ 	.word	0x00000000


	//----- nvinfo : EIATTR_MIN_STACK_SIZE
	.align		4
.L_5:
        /*0024*/ 	.byte	0x04, 0x12
        /*0026*/ 	.short	(.L_7 - .L_6)
	.align		4
.L_6:
        /*0028*/ 	.word	index@(triton_poi_fused_add_clone_0)
        /*002c*/ 	.word	0x00000000
.L_7:


//--------------------- .nv.info.triton_poi_fused_add_clone_0 --------------------------
	.section	.nv.info.triton_poi_fused_add_clone_0,"",@"SHT_CUDA_INFO"
	.sectionflags	@""
	.align	4


	//----- nvinfo : EIATTR_CUDA_API_VERSION
	.align		4
        /*0000*/ 	.byte	0x04, 0x37
        /*0002*/ 	.short	(.L_9 - .L_8)
.L_8:
        /*0004*/ 	.word	0x0000007c


	//----- nvinfo : EIATTR_KPARAM_INFO
	.align		4
.L_9:
        /*0008*/ 	.byte	0x04, 0x17
        /*000a*/ 	.short	(.L_11 - .L_10)
.L_10:
        /*000c*/ 	.word	0x00000000
        /*0010*/ 	.short	0x0003
        /*0012*/ 	.short	0x0018
        /*0014*/ 	.byte	0x00, 0xf0, 0x11, 0x00


	//----- nvinfo : EIATTR_KPARAM_INFO
	.align		4
.L_11:
        /*0018*/ 	.byte	0x04, 0x17
        /*001a*/ 	.short	(.L_13 - .L_12)
.L_12:
        /*001c*/ 	.word	0x00000000
        /*0020*/ 	.short	0x0002
        /*0022*/ 	.short	0x0010
        /*0024*/ 	.byte	0x00, 0xf4, 0x21, 0x00


	//----- nvinfo : EIATTR_KPARAM_INFO
	.align		4
.L_13:
        /*0028*/ 	.byte	0x04, 0x17
        /*002a*/ 	.short	(.L_15 - .L_14)
.L_14:
        /*002c*/ 	.word	0x00000000
        /*0030*/ 	.short	0x0001
        /*0032*/ 	.short	0x0008
        /*0034*/ 	.byte	0x00, 0xf4, 0x21, 0x00


	//----- nvinfo : EIATTR_KPARAM_INFO
	.align		4
.L_15:
        /*0038*/ 	.byte	0x04, 0x17
        /*003a*/ 	.short	(.L_17 - .L_16)
.L_16:
        /*003c*/ 	.word	0x00000000
        /*0040*/ 	.short	0x0000
        /*0042*/ 	.short	0x0000
        /*0044*/ 	.byte	0x00, 0xf4, 0x21, 0x00


	//----- nvinfo : EIATTR_SPARSE_MMA_MASK
	.align		4
.L_17:
        /*0048*/ 	.byte	0x03, 0x50
        /*004a*/ 	.short	0x0000


	//----- nvinfo : EIATTR_MAXREG_COUNT
	.align		4
        /*004c*/ 	.byte	0x03, 0x1b
        /*004e*/ 	.short	0x00ff


	//----- nvinfo : EIATTR_EXIT_INSTR_OFFSETS
	.align		4
        /*0050*/ 	.byte	0x04, 0x1c
        /*0052*/ 	.short	(.L_19 - .L_18)


	//   ....[0]....
.L_18:
        /*0054*/ 	.word	0x00000190


	//   ....[1]....
        /*0058*/ 	.word	0x000001b0


	//----- nvinfo : EIATTR_REQNTID
	.align		4
.L_19:
        /*005c*/ 	.byte	0x04, 0x10
        /*005e*/ 	.short	(.L_21 - .L_20)
.L_20:
        /*0060*/ 	.word	0x00000080
        /*0064*/ 	.word	0x00000001
        /*0068*/ 	.word	0x00000001


	//----- nvinfo : EIATTR_CBANK_PARAM_SIZE
	.align		4
.L_21:
        /*006c*/ 	.byte	0x03, 0x19
        /*006e*/ 	.short	0x001c


	//----- nvinfo : EIATTR_PARAM_CBANK
	.align		4
        /*0070*/ 	.byte	0x04, 0x0a
        /*0072*/ 	.short	(.L_23 - .L_22)
	.align		4
.L_22:
        /*0074*/ 	.word	index@(.nv.constant0.triton_poi_fused_add_clone_0)
        /*0078*/ 	.short	0x0210
        /*007a*/ 	.short	0x001c


	//----- nvinfo : EIATTR_SW_WAR
	.align		4
.L_23:
        /*007c*/ 	.byte	0x04, 0x36
        /*007e*/ 	.short	(.L_25 - .L_24)
.L_24:
        /*0080*/ 	.word	0x00000008
.L_25:


//--------------------- .nv.callgraph             --------------------------
	.section	.nv.callgraph,"",@"SHT_CUDA_CALLGRAPH"
	.align	4
	.sectionentsize	8
	.align		4
        /*0000*/ 	.word	0x00000000
	.align		4
        /*0004*/ 	.word	0xffffffff
	.align		4
        /*0008*/ 	.word	0x00000000
	.align		4
        /*000c*/ 	.word	0xfffffffe
	.align		4
        /*0010*/ 	.word	0x00000000
	.align		4
        /*0014*/ 	.word	0xfffffffd
	.align		4
        /*0018*/ 	.word	0x00000000
	.align		4
        /*001c*/ 	.word	0xfffffffc


//--------------------- .text.triton_poi_fused_add_clone_0 --------------------------
	.section	.text.triton_poi_fused_add_clone_0,"ax",@progbits
	.align	128
        .global         triton_poi_fused_add_clone_0
        .type           triton_poi_fused_add_clone_0,@function
        .size           triton_poi_fused_add_clone_0,(.L_x_1 - triton_poi_fused_add_clone_0)
        .other          triton_poi_fused_add_clone_0,@"STO_CUDA_ENTRY STV_DEFAULT"
triton_poi_fused_add_clone_0:
.text.triton_poi_fused_add_clone_0:
[----:B------:R-:W0:Y:S02]  /*0000*/  LDC R1, c[0x0][0x28] ;  /* 0x00000a00ff017b82 */ /* 0x000e240000000800 */
[----:B------:R-:W1:Y:S01]  /*0010*/  S2R R0, SR_TID.X ;  /* 0x0000000000007919 */ /* 0x000e620000002100 */
[----:B------:R-:W2:Y:S01]  /*0020*/  LDC.64 R4, c[0x0][0x218] ;  /* 0x00008600ff047b82 */ /* 0x000ea20000000a00 */
[----:B------:R-:W-:Y:S02]  /*0030*/  CS2R R10, SRZ ;  /* 0x00000000000a7805 */ /* 0x000fe4000001ff00 */
[----:B------:R-:W-:Y:S01]  /*0040*/  CS2R R12, SRZ ;  /* 0x00000000000c7805 */ /* 0x000fe2000001ff00 */
[----:B------:R-:W3:Y:S01]  /*0050*/  S2R R9, SR_CTAID.X ;  /* 0x0000000000097919 */ /* 0x000ee20000002500 */
[----:B------:R-:W-:-:S03]  /*0060*/  ULDC.64 UR4, c[0x0][0x208] ;  /* 0x0000820000047ab9 */ /* 0x000fc60000000a00 */
[----:B------:R-:W4:Y:S01]  /*0070*/  LDC.64 R2, c[0x0][0x210] ;  /* 0x00008400ff027b82 */ /* 0x000f220000000a00 */
[----:B-1----:R-:W-:Y:S01]  /*0080*/  IMAD.SHL.U32 R0, R0, 0x2, RZ ;  /* 0x0000000200007824 */ /* 0x002fe200078e00ff */
[----:B---3--:R-:W-:-:S04]  /*0090*/  SHF.R.S32.HI R6, RZ, 0x17, R9 ;  /* 0x00000017ff067819 */ /* 0x008fc80000011409 */
[----:B------:R-:W-:-:S05]  /*00a0*/  LOP3.LUT R0, R0, 0xfe, RZ, 0xc0, !PT ;  /* 0x000000fe00007812 */ /* 0x000fca00078ec0ff */
[----:B------:R-:W-:Y:S01]  /*00b0*/  IMAD R9, R9, 0x100, R0 ;  /* 0x0000010009097824 */ /* 0x000fe200078e0200 */
[----:B------:R-:W-:-:S03]  /*00c0*/  SGXT R0, R6, 0x1 ;  /* 0x000000010600781a */ /* 0x000fc60000000200 */
[C---:B----4-:R-:W-:Y:S01]  /*00d0*/  IMAD.WIDE R2, R9.reuse, 0x4, R2 ;  /* 0x0000000409027825 */ /* 0x050fe200078e0202 */
[----:B------:R-:W-:Y:S02]  /*00e0*/  LEA.HI R0, R0, R9, RZ, 0x4 ;  /* 0x0000000900007211 */ /* 0x000fe400078f20ff */
[----:B------:R-:W-:Y:S02]  /*00f0*/  ISETP.GE.AND P0, PT, R9, 0x100, PT ;  /* 0x000001000900780c */ /* 0x000fe40003f06270 */
[----:B------:R-:W-:-:S05]  /*0100*/  LOP3.LUT R0, R0, 0xfffffff0, RZ, 0xc0, !PT ;  /* 0xfffffff000007812 */ /* 0x000fca00078ec0ff */
[----:B------:R-:W-:-:S04]  /*0110*/  IMAD.IADD R7, R9, 0x1, -R0 ;  /* 0x0000000109077824 */ /* 0x000fc800078e0a00 */
[----:B--2---:R-:W-:Y:S02]  /*0120*/  IMAD.WIDE R4, R7, 0x4, R4 ;  /* 0x0000000407047825 */ /* 0x004fe400078e0204 */
[----:B------:R-:W2:Y:S01]  /*0130*/  @!P0 LDG.E.64 R10, desc[UR4][R2.64] ;  /* 0x00000004020a8981 */ /* 0x000ea2000c1e1b00 */
[----:B------:R-:W1:Y:S03]  /*0140*/  LDC.64 R6, c[0x0][0x220] ;  /* 0x00008800ff067b82 */ /* 0x000e660000000a00 */
[----:B------:R-:W2:Y:S01]  /*0150*/  @!P0 LDG.E.EL.64 R12, desc[UR4][R4.64] ;  /* 0x00000004040c8981 */ /* 0x000ea2000c2e1b00 */
[----:B-1----:R-:W-:-:S04]  /*0160*/  IMAD.WIDE R6, R9, 0x4, R6 ;  /* 0x0000000409067825 */ /* 0x002fc800078e0206 */
[----:B--2---:R-:W-:Y:S01]  /*0170*/  FADD R10, R12, R10 ;  /* 0x0000000a0c0a7221 */ /* 0x004fe20000000000 */
[----:B------:R-:W-:Y:S01]  /*0180*/  FADD R11, R13, R11 ;  /* 0x0000000b0d0b7221 */ /* 0x000fe20000000000 */
[----:B------:R-:W-:Y:S06]  /*0190*/  @P0 EXIT ;  /* 0x000000000000094d */ /* 0x000fec0003800000 */
[----:B------:R-:W-:Y:S01]  /*01a0*/  STG.E.64 desc[UR4][R6.64], R10 ;  /* 0x0000000a06007986 */ /* 0x000fe2000c101b04 */
[----:B------:R-:W-:Y:S05]  /*01b0*/  EXIT ;  /* 0x000000000000794d */ /* 0x000fea0003800000 */
.L_x_0:
[----:B------:R-:W-:-:S00]  /*01c0*/  BRA `(.L_x_0) ;  /* 0xfffffffc00fc7947 */ /* 0x000fc0000383ffff */
[----:B------:R-:W-:-:S00]  /*01d0*/  NOP ;  /* 0x0000000000007918 */ /* 0x000fc00000000000 */
        /* <DEDUP_REMOVED lines=10> */
.L_x_1:


//--------------------- .nv.constant0.triton_poi_fused_add_clone_0 --------------------------
	.section	.nv.constant0.triton_poi_fused_add_clone_0,"a",@progbits
	.sectionflags	@""
	.align	4
.nv.constant0.triton_poi_fused_add_clone_0:
	.zero		556
